//
// Generated by NVIDIA NVVM Compiler
//
// Compiler Build ID: CL-36424714
// Cuda compilation tools, release 13.0, V13.0.88
// Based on NVVM 20.0.0
//

.version 9.0
.target sm_100
.address_size 64

	// .globl	_Z12mem_trs_testPi
.extern .func  (.param .b32 func_retval0) vprintf
(
	.param .b64 vprintf_param_0,
	.param .b64 vprintf_param_1
)
;
.global .align 1 .b8 $str[34] = {116, 105, 100, 32, 58, 32, 37, 100, 32, 44, 32, 103, 105, 100, 32, 58, 32, 37, 100, 44, 32, 118, 97, 108, 117, 101, 32, 58, 32, 37, 100, 32, 10};

.visible .entry _Z12mem_trs_testPi(
	.param .u64 .ptr .align 1 _Z12mem_trs_testPi_param_0
)
{
	.local .align 8 .b8 	__local_depot0[16];
	.reg .b64 	%SP;
	.reg .b64 	%SPL;
	.reg .b32 	%r<8>;
	.reg .b64 	%rd<9>;

	mov.u64 	%SPL, __local_depot0;
	cvta.local.u64 	%SP, %SPL;
	ld.param.u64 	%rd1, [_Z12mem_trs_testPi_param_0];
	cvta.to.global.u64 	%rd2, %rd1;
	add.u64 	%rd3, %SP, 0;
	add.u64 	%rd4, %SPL, 0;
	mov.u32 	%r1, %ctaid.x;
	mov.u32 	%r2, %ntid.x;
	mov.u32 	%r3, %tid.x;
	mad.lo.s32 	%r4, %r1, %r2, %r3;
	mul.wide.s32 	%rd5, %r4, 4;
	add.s64 	%rd6, %rd2, %rd5;
	ld.global.u32 	%r5, [%rd6];
	st.local.v2.u32 	[%rd4], {%r3, %r4};
	st.local.u32 	[%rd4+8], %r5;
	mov.u64 	%rd7, $str;
	cvta.global.u64 	%rd8, %rd7;
	{ // callseq 0, 0
	.param .b64 param0;
	st.param.b64 	[param0], %rd8;
	.param .b64 param1;
	st.param.b64 	[param1], %rd3;
	.param .b32 retval0;
	call.uni (retval0), 
	vprintf, 
	(
	param0, 
	param1
	);
	ld.param.b32 	%r6, [retval0];
	} // callseq 0
	ret;

}
	// .globl	_Z13mem_trs_test2Pii
.visible .entry _Z13mem_trs_test2Pii(
	.param .u64 .ptr .align 1 _Z13mem_trs_test2Pii_param_0,
	.param .u32 _Z13mem_trs_test2Pii_param_1
)
{
	.local .align 8 .b8 	__local_depot1[16];
	.reg .b64 	%SP;
	.reg .b64 	%SPL;
	.reg .pred 	%p<2>;
	.reg .b32 	%r<9>;
	.reg .b64 	%rd<9>;

	mov.u64 	%SPL, __local_depot1;
	cvta.local.u64 	%SP, %SPL;
	ld.param.u64 	%rd1, [_Z13mem_trs_test2Pii_param_0];
	ld.param.u32 	%r3, [_Z13mem_trs_test2Pii_param_1];
	mov.u32 	%r4, %ctaid.x;
	mov.u32 	%r5, %ntid.x;
	mov.u32 	%r1, %tid.x;
	mad.lo.s32 	%r2, %r4, %r5, %r1;
	setp.ge.s32 	%p1, %r2, %r3;
	@%p1 bra 	$L__BB1_2;
	add.u64 	%rd2, %SP, 0;
	add.u64 	%rd3, %SPL, 0;
	cvta.to.global.u64 	%rd4, %rd1;
	mul.wide.s32 	%rd5, %r2, 4;
	add.s64 	%rd6, %rd4, %rd5;
	ld.global.u32 	%r6, [%rd6];
	st.local.v2.u32 	[%rd3], {%r1, %r2};
	st.local.u32 	[%rd3+8], %r6;
	mov.u64 	%rd7, $str;
	cvta.global.u64 	%rd8, %rd7;
	{ // callseq 1, 0
	.param .b64 param0;
	st.param.b64 	[param0], %rd8;
	.param .b64 param1;
	st.param.b64 	[param1], %rd2;
	.param .b32 retval0;
	call.uni (retval0), 
	vprintf, 
	(
	param0, 
	param1
	);
	ld.param.b32 	%r7, [retval0];
	} // callseq 1
$L__BB1_2:
	ret;

}


// ===== COMPILED SASS (sm_100) =====

	.target	sm_100

	.elftype	@"ET_EXEC"


//--------------------- .note.nv.tkinfo           --------------------------
	.section	.note.nv.tkinfo,"",@"SHT_NOTE"
	.sectionflags	@"SHF_NOTE_NV_TKINFO"
	.tkinfo
        /*0018*/ 	.word	0x00000002
        /*0030*/ 	.string	""
        /*0030*/ 	.string	"ptxas"
        /*0030*/ 	.string	"Cuda compilation tools, release 13.0, V13.0.88"
        /*0030*/ 	.string	"Build cuda_13.0.r13.0/compiler.36424714_0"
        /*0030*/ 	.string	"-arch sm_100 -m 64 "



//--------------------- .note.nv.cuinfo           --------------------------
	.section	.note.nv.cuinfo,"",@"SHT_NOTE"
	.sectionflags	@"SHF_NOTE_NV_CUINFO"
        /*0018*/ 	.short	0x0002
        /*001a*/ 	.short	0x0064
        /*001c*/ 	.short	0x0082
	.zero		2


//--------------------- .nv.info                  --------------------------
	.section	.nv.info,"",@"SHT_CUDA_INFO"
	.align	4


	//----- nvinfo : EIATTR_REGCOUNT
	.align		4
        /*0000*/ 	.byte	0x04, 0x2f
        /*0002*/ 	.short	(.L_2 - .L_1)
	.align		4
.L_1:
        /*0004*/ 	.word	index@(_Z12mem_trs_testPi)
        /*0008*/ 	.word	0x00000018


	//----- nvinfo : EIATTR_FRAME_SIZE
	.align		4
.L_2:
        /*000c*/ 	.byte	0x04, 0x11
        /*000e*/ 	.short	(.L_4 - .L_3)
	.align		4
.L_3:
        /*0010*/ 	.word	index@(_Z12mem_trs_testPi)
        /*0014*/ 	.word	0x00000010


	//----- nvinfo : EIATTR_REGCOUNT
	.align		4
.L_4:
        /*0018*/ 	.byte	0x04, 0x2f
        /*001a*/ 	.short	(.L_6 - .L_5)
	.align		4
.L_5:
        /*001c*/ 	.word	index@(_Z13mem_trs_test2Pii)
        /*0020*/ 	.word	0x00000018


	//----- nvinfo : EIATTR_FRAME_SIZE
	.align		4
.L_6:
        /*0024*/ 	.byte	0x04, 0x11
        /*0026*/ 	.short	(.L_8 - .L_7)
	.align		4
.L_7:
        /*0028*/ 	.word	index@(_Z13mem_trs_test2Pii)
        /*002c*/ 	.word	0x00000010


	//----- nvinfo : EIATTR_MIN_STACK_SIZE
	.align		4
.L_8:
        /*0030*/ 	.byte	0x04, 0x12
        /*0032*/ 	.short	(.L_10 - .L_9)
	.align		4
.L_9:
        /*0034*/ 	.word	index@(_Z13mem_trs_test2Pii)
        /*0038*/ 	.word	0x00000010


	//----- nvinfo : EIATTR_MIN_STACK_SIZE
	.align		4
.L_10:
        /*003c*/ 	.byte	0x04, 0x12
        /*003e*/ 	.short	(.L_12 - .L_11)
	.align		4
.L_11:
        /*0040*/ 	.word	index@(_Z12mem_trs_testPi)
        /*0044*/ 	.word	0x00000010
.L_12:


//--------------------- .nv.compat                --------------------------
	.section	.nv.compat,"",@"SHT_CUDA_COMPAT_INFO"
	.align	4
        /*0000*/ 	.byte	0x02, 0x09, 0x00, 0x00, 0x02, 0x02, 0x01, 0x00, 0x02, 0x05, 0x05, 0x00, 0x03, 0x07, 0x01, 0x01
        /*0010*/ 	.byte	0x02, 0x03, 0x00, 0x00, 0x02, 0x06, 0x01, 0x00, 0x04, 0x0b, 0x08, 0x00, 0x09, 0x00, 0x00, 0x00
        /*0020*/ 	.byte	0x00, 0x00, 0x00, 0x00


//--------------------- .nv.info._Z13mem_trs_test2Pii --------------------------
	.section	.nv.info._Z13mem_trs_test2Pii,"",@"SHT_CUDA_INFO"
	.sectionflags	@""
	.align	4


	//----- nvinfo : EIATTR_CUDA_API_VERSION
	.align		4
        /*0000*/ 	.byte	0x04, 0x37
        /*0002*/ 	.short	(.L_14 - .L_13)
.L_13:
        /*0004*/ 	.word	0x00000082


	//----- nvinfo : EIATTR_KPARAM_INFO
	.align		4
.L_14:
        /*0008*/ 	.byte	0x04, 0x17
        /*000a*/ 	.short	(.L_16 - .L_15)
.L_15:
        /*000c*/ 	.word	0x00000000
        /*0010*/ 	.short	0x0001
        /*0012*/ 	.short	0x0008
        /*0014*/ 	.byte	0x00, 0xf0, 0x11, 0x00


	//----- nvinfo : EIATTR_KPARAM_INFO
	.align		4
.L_16:
        /*0018*/ 	.byte	0x04, 0x17
        /*001a*/ 	.short	(.L_18 - .L_17)
.L_17:
        /*001c*/ 	.word	0x00000000
        /*0020*/ 	.short	0x0000
        /*0022*/ 	.short	0x0000
        /*0024*/ 	.byte	0x00, 0xf5, 0x21, 0x00


	//----- nvinfo : EIATTR_SPARSE_MMA_MASK
	.align		4
.L_18:
        /*0028*/ 	.byte	0x03, 0x50
        /*002a*/ 	.short	0x0000


	//----- nvinfo : EIATTR_MAXREG_COUNT
	.align		4
        /*002c*/ 	.byte	0x03, 0x1b
        /*002e*/ 	.short	0x00ff


	//----- nvinfo : EIATTR_EXTERNS
	.align		4
        /*0030*/ 	.byte	0x04, 0x0f
        /*0032*/ 	.short	(.L_20 - .L_19)


	//   ....[0]....
	.align		4
.L_19:
        /*0034*/ 	.word	index@(vprintf)


	//----- nvinfo : EIATTR_MERCURY_ISA_VERSION
	.align		4
.L_20:
        /*0038*/ 	.byte	0x03, 0x5f
        /*003a*/ 	.short	0x0101


	//----- nvinfo : EIATTR_VRC_CTA_INIT_COUNT
	.align		4
        /*003c*/ 	.byte	0x02, 0x4a
	.zero		1
	.zero		1


	//----- nvinfo : EIATTR_SYSCALL_OFFSETS
	.align		4
        /*0040*/ 	.byte	0x04, 0x46
        /*0042*/ 	.short	(.L_22 - .L_21)


	//   ....[0]....
.L_21:
        /*0044*/ 	.word	0x00000190


	//----- nvinfo : EIATTR_EXIT_INSTR_OFFSETS
	.align		4
.L_22:
        /*0048*/ 	.byte	0x04, 0x1c
        /*004a*/ 	.short	(.L_24 - .L_23)


	//   ....[0]....
.L_23:
        /*004c*/ 	.word	0x000000c0


	//   ....[1]....
        /*0050*/ 	.word	0x000001a0


	//----- nvinfo : EIATTR_CRS_STACK_SIZE
	.align		4
.L_24:
        /*0054*/ 	.byte	0x04, 0x1e
        /*0056*/ 	.short	(.L_26 - .L_25)
.L_25:
        /*0058*/ 	.word	0x00000000


	//----- nvinfo : EIATTR_CBANK_PARAM_SIZE
	.align		4
.L_26:
        /*005c*/ 	.byte	0x03, 0x19
        /*005e*/ 	.short	0x000c


	//----- nvinfo : EIATTR_PARAM_CBANK
	.align		4
        /*0060*/ 	.byte	0x04, 0x0a
        /*0062*/ 	.short	(.L_28 - .L_27)
	.align		4
.L_27:
        /*0064*/ 	.word	index@(.nv.constant0._Z13mem_trs_test2Pii)
        /*0068*/ 	.short	0x0380
        /*006a*/ 	.short	0x000c


	//----- nvinfo : EIATTR_SW_WAR
	.align		4
.L_28:
        /*006c*/ 	.byte	0x04, 0x36
        /*006e*/ 	.short	(.L_30 - .L_29)
.L_29:
        /*0070*/ 	.word	0x00000008
.L_30:


//--------------------- .nv.info._Z12mem_trs_testPi --------------------------
	.section	.nv.info._Z12mem_trs_testPi,"",@"SHT_CUDA_INFO"
	.sectionflags	@""
	.align	4


	//----- nvinfo : EIATTR_CUDA_API_VERSION
	.align		4
        /*0000*/ 	.byte	0x04, 0x37
        /*0002*/ 	.short	(.L_32 - .L_31)
.L_31:
        /*0004*/ 	.word	0x00000082


	//----- nvinfo : EIATTR_KPARAM_INFO
	.align		4
.L_32:
        /*0008*/ 	.byte	0x04, 0x17
        /*000a*/ 	.short	(.L_34 - .L_33)
.L_33:
        /*000c*/ 	.word	0x00000000
        /*0010*/ 	.short	0x0000
        /*0012*/ 	.short	0x0000
        /*0014*/ 	.byte	0x00, 0xf5, 0x21, 0x00


	//----- nvinfo : EIATTR_SPARSE_MMA_MASK
	.align		4
.L_34:
        /*0018*/ 	.byte	0x03, 0x50
        /*001a*/ 	.short	0x0000


	//----- nvinfo : EIATTR_MAXREG_COUNT
	.align		4
        /*001c*/ 	.byte	0x03, 0x1b
        /*001e*/ 	.short	0x00ff


	//----- nvinfo : EIATTR_EXTERNS
	.align		4
        /*0020*/ 	.byte	0x04, 0x0f
        /*0022*/ 	.short	(.L_36 - .L_35)


	//   ....[0]....
	.align		4
.L_35:
        /*0024*/ 	.word	index@(vprintf)


	//----- nvinfo : EIATTR_MERCURY_ISA_VERSION
	.align		4
.L_36:
        /*0028*/ 	.byte	0x03, 0x5f
        /*002a*/ 	.short	0x0101


	//----- nvinfo : EIATTR_VRC_CTA_INIT_COUNT
	.align		4
        /*002c*/ 	.byte	0x02, 0x4a
	.zero		1
	.zero		1


	//----- nvinfo : EIATTR_SYSCALL_OFFSETS
	.align		4
        /*0030*/ 	.byte	0x04, 0x46
        /*0032*/ 	.short	(.L_38 - .L_37)


	//   ....[0]....
.L_37:
        /*0034*/ 	.word	0x00000160


	//----- nvinfo : EIATTR_EXIT_INSTR_OFFSETS
	.align		4
.L_38:
        /*0038*/ 	.byte	0x04, 0x1c
        /*003a*/ 	.short	(.L_40 - .L_39)


	//   ....[0]....
.L_39:
        /*003c*/ 	.word	0x00000170


	//----- nvinfo : EIATTR_CBANK_PARAM_SIZE
	.align		4
.L_40:
        /*0040*/ 	.byte	0x03, 0x19
        /*0042*/ 	.short	0x0008


	//----- nvinfo : EIATTR_PARAM_CBANK
	.align		4
        /*0044*/ 	.byte	0x04, 0x0a
        /*0046*/ 	.short	(.L_42 - .L_41)
	.align		4
.L_41:
        /*0048*/ 	.word	index@(.nv.constant0._Z12mem_trs_testPi)
        /*004c*/ 	.short	0x0380
        /*004e*/ 	.short	0x0008


	//----- nvinfo : EIATTR_SW_WAR
	.align		4
.L_42:
        /*0050*/ 	.byte	0x04, 0x36
        /*0052*/ 	.short	(.L_44 - .L_43)
.L_43:
        /*0054*/ 	.word	0x00000008
.L_44:


//--------------------- .nv.callgraph             --------------------------
	.section	.nv.callgraph,"",@"SHT_CUDA_CALLGRAPH"
	.align	4
	.sectionentsize	8
	.align		4
        /*0000*/ 	.word	0x00000000
	.align		4
        /*0004*/ 	.word	0xffffffff
	.align		4
        /*0008*/ 	.word	index@(_Z13mem_trs_test2Pii)
	.align		4
        /*000c*/ 	.word	index@(vprintf)
	.align		4
        /*0010*/ 	.word	index@(_Z12mem_trs_testPi)
	.align		4
        /*0014*/ 	.word	index@(vprintf)
	.align		4
        /*0018*/ 	.word	0x00000000
	.align		4
        /*001c*/ 	.word	0xfffffffe
	.align		4
        /*0020*/ 	.word	0x00000000
	.align		4
        /*0024*/ 	.word	0xfffffffd
	.align		4
        /*0028*/ 	.word	0x00000000
	.align		4
        /*002c*/ 	.word	0xfffffffc


//--------------------- .nv.constant4             --------------------------
	.section	.nv.constant4,"a",@progbits
	.align	8
	.align		8
.nv.constant4:
        /*0000*/ 	.dword	vprintf
	.align		8
        /*0008*/ 	.dword	$str


//--------------------- .text._Z13mem_trs_test2Pii --------------------------
	.section	.text._Z13mem_trs_test2Pii,"ax",@progbits
	.align	128
        .global         _Z13mem_trs_test2Pii
        .type           _Z13mem_trs_test2Pii,@function
        .size           _Z13mem_trs_test2Pii,(.L_x_4 - _Z13mem_trs_test2Pii)
        .other          _Z13mem_trs_test2Pii,@"STO_CUDA_ENTRY STV_DEFAULT"
_Z13mem_trs_test2Pii:
.text._Z13mem_trs_test2Pii:
[----:B------:R-:W0:Y:S01]  /*0000*/  LDC R1, c[0x0][0x37c] ;  /* 0x0000df00ff017b82 */ /* 0x000e220000000800 */
[----:B------:R-:W1:Y:S01]  /*0010*/  S2R R10, SR_TID.X ;  /* 0x00000000000a7919 */ /* 0x000e620000002100 */
[----:B------:R-:W2:Y:S06]  /*0020*/  LDCU UR5, c[0x0][0x2fc] ;  /* 0x00005f80ff0577ac */ /* 0x000eac0008000800 */
[----:B------:R-:W1:Y:S01]  /*0030*/  S2UR UR6, SR_CTAID.X ;  /* 0x00000000000679c3 */ /* 0x000e620000002500 */
[----:B0-----:R-:W-:Y:S01]  /*0040*/  VIADD R1, R1, 0xfffffff0 ;  /* 0xfffffff001017836 */ /* 0x001fe20000000000 */
[----:B------:R-:W0:Y:S01]  /*0050*/  LDCU UR7, c[0x0][0x388] ;  /* 0x00007100ff0777ac */ /* 0x000e220008000800 */
[----:B------:R-:W3:Y:S05]  /*0060*/  LDCU UR4, c[0x0][0x2f8] ;  /* 0x00005f00ff0477ac */ /* 0x000eea0008000800 */
[----:B------:R-:W1:Y:S01]  /*0070*/  LDC R11, c[0x0][0x360] ;  /* 0x0000d800ff0b7b82 */ /* 0x000e620000000800 */
[----:B---3--:R-:W-:-:S05]  /*0080*/  IADD3 R6, P1, PT, R1, UR4, RZ ;  /* 0x0000000401067c10 */ /* 0x008fca000ff3e0ff */
[----:B--2---:R-:W-:Y:S02]  /*0090*/  IMAD.X R7, RZ, RZ, UR5, P1 ;  /* 0x00000005ff077e24 */ /* 0x004fe400088e06ff */
[----:B-1----:R-:W-:-:S05]  /*00a0*/  IMAD R11, R11, UR6, R10 ;  /* 0x000000060b0b7c24 */ /* 0x002fca000f8e020a */
[----:B0-----:R-:W-:-:S13]  /*00b0*/  ISETP.GE.AND P0, PT, R11, UR7, PT ;  /* 0x000000070b007c0c */ /* 0x001fda000bf06270 */
[----:B------:R-:W-:Y:S05]  /*00c0*/  @P0 EXIT ;  /* 0x000000000000094d */ /* 0x000fea0003800000 */
[----:B------:R-:W0:Y:S01]  /*00d0*/  LDC.64 R2, c[0x0][0x380] ;  /* 0x0000e000ff027b82 */ /* 0x000e220000000a00 */
[----:B------:R-:W1:Y:S01]  /*00e0*/  LDCU.64 UR4, c[0x0][0x358] ;  /* 0x00006b00ff0477ac */ /* 0x000e620008000a00 */
[----:B0-----:R-:W-:-:S06]  /*00f0*/  IMAD.WIDE R2, R11, 0x4, R2 ;  /* 0x000000040b027825 */ /* 0x001fcc00078e0202 */
[----:B-1----:R-:W2:Y:S01]  /*0100*/  LDG.E R2, desc[UR4][R2.64] ;  /* 0x0000000402027981 */ /* 0x002ea2000c1e1900 */
[----:B------:R-:W-:Y:S01]  /*0110*/  MOV R0, 0x0 ;  /* 0x0000000000007802 */ /* 0x000fe20000000f00 */
[----:B------:R-:W0:Y:S02]  /*0120*/  LDCU.64 UR4, c[0x4][0x8] ;  /* 0x01000100ff0477ac */ /* 0x000e240008000a00 */
[----:B------:R1:W-:Y:S01]  /*0130*/  STL.64 [R1], R10 ;  /* 0x0000000a01007387 */ /* 0x0003e20000100a00 */
[----:B------:R1:W3:Y:S01]  /*0140*/  LDC.64 R8, c[0x4][R0] ;  /* 0x0100000000087b82 */ /* 0x0002e20000000a00 */
[----:B0-----:R-:W-:Y:S01]  /*0150*/  MOV R4, UR4 ;  /* 0x0000000400047c02 */ /* 0x001fe20008000f00 */
[----:B------:R-:W-:Y:S01]  /*0160*/  IMAD.U32 R5, RZ, RZ, UR5 ;  /* 0x00000005ff057e24 */ /* 0x000fe2000f8e00ff */
[----:B--23--:R1:W-:Y:S06]  /*0170*/  STL [R1+0x8], R2 ;  /* 0x0000080201007387 */ /* 0x00c3ec0000100800 */
[----:B------:R-:W-:-:S07]  /*0180*/  LEPC R20, `(.L_x_0) ;  /* 0x000000001014794e */ /* 0x000fce0000000000 */
[----:B-1----:R-:W-:Y:S05]  /*0190*/  CALL.ABS.NOINC R8 ;  /* 0x0000000008007343 */ /* 0x002fea0003c00000 */
.L_x_0:
[----:B------:R-:W-:Y:S05]  /*01a0*/  EXIT ;  /* 0x000000000000794d */ /* 0x000fea0003800000 */
.L_x_1:
[----:B------:R-:W-:-:S00]  /*01b0*/  BRA `(.L_x_1) ;  /* 0xfffffffc00fc7947 */ /* 0x000fc0000383ffff */
[----:B------:R-:W-:-:S00]  /*01c0*/  NOP ;  /* 0x0000000000007918 */ /* 0x000fc00000000000 */
        /* <DEDUP_REMOVED lines=11> */
.L_x_4:


//--------------------- .text._Z12mem_trs_testPi  --------------------------
	.section	.text._Z12mem_trs_testPi,"ax",@progbits
	.align	128
        .global         _Z12mem_trs_testPi
        .type           _Z12mem_trs_testPi,@function
        .size           _Z12mem_trs_testPi,(.L_x_5 - _Z12mem_trs_testPi)
        .other          _Z12mem_trs_testPi,@"STO_CUDA_ENTRY STV_DEFAULT"
_Z12mem_trs_testPi:
.text._Z12mem_trs_testPi:
[----:B------:R-:W0:Y:S01]  /*0000*/  LDC R1, c[0x0][0x37c] ;  /* 0x0000df00ff017b82 */ /* 0x000e220000000800 */
[----:B------:R-:W1:Y:S01]  /*0010*/  S2R R10, SR_TID.X ;  /* 0x00000000000a7919 */ /* 0x000e620000002100 */
[----:B------:R-:W2:Y:S06]  /*0020*/  LDCU UR6, c[0x0][0x2fc] ;  /* 0x00005f80ff0677ac */ /* 0x000eac0008000800 */
[----:B------:R-:W1:Y:S01]  /*0030*/  S2UR UR7, SR_CTAID.X ;  /* 0x00000000000779c3 */ /* 0x000e620000002500 */
[----:B0-----:R-:W-:Y:S01]  /*0040*/  VIADD R1, R1, 0xfffffff0 ;  /* 0xfffffff001017836 */ /* 0x001fe20000000000 */
[----:B------:R-:W0:Y:S06]  /*0050*/  LDCU.64 UR4, c[0x0][0x358] ;  /* 0x00006b00ff0477ac */ /* 0x000e2c0008000a00 */
[----:B------:R-:W3:Y:S01]  /*0060*/  LDC.64 R2, c[0x0][0x380] ;  /* 0x0000e000ff027b82 */ /* 0x000ee20000000a00 */
[----:B------:R-:W-:Y:S01]  /*0070*/  MOV R0, 0x0 ;  /* 0x0000000000007802 */ /* 0x000fe20000000f00 */
[----:B------:R-:W4:Y:S06]  /*0080*/  LDCU.64 UR8, c[0x4][0x8] ;  /* 0x01000100ff0877ac */ /* 0x000f2c0008000a00 */
[----:B------:R-:W1:Y:S02]  /*0090*/  LDC R11, c[0x0][0x360] ;  /* 0x0000d800ff0b7b82 */ /* 0x000e640000000800 */
[----:B-1----:R-:W-:-:S04]  /*00a0*/  IMAD R11, R11, UR7, R10 ;  /* 0x000000070b0b7c24 */ /* 0x002fc8000f8e020a */
[----:B---3--:R-:W-:-:S06]  /*00b0*/  IMAD.WIDE R2, R11, 0x4, R2 ;  /* 0x000000040b027825 */ /* 0x008fcc00078e0202 */
[----:B0-----:R-:W3:Y:S01]  /*00c0*/  LDG.E R2, desc[UR4][R2.64] ;  /* 0x0000000402027981 */ /* 0x001ee2000c1e1900 */
[----:B------:R-:W0:Y:S01]  /*00d0*/  LDCU UR4, c[0x0][0x2f8] ;  /* 0x00005f00ff0477ac */ /* 0x000e220008000800 */
[----:B------:R1:W1:Y:S01]  /*00e0*/  LDC.64 R8, c[0x4][R0] ;  /* 0x0100000000087b82 */ /* 0x0002620000000a00 */
[----:B----4-:R-:W-:Y:S01]  /*00f0*/  IMAD.U32 R4, RZ, RZ, UR8 ;  /* 0x00000008ff047e24 */ /* 0x010fe2000f8e00ff */
[----:B------:R4:W-:Y:S01]  /*0100*/  STL.64 [R1], R10 ;  /* 0x0000000a01007387 */ /* 0x0009e20000100a00 */
[----:B------:R-:W-:Y:S02]  /*0110*/  MOV R5, UR9 ;  /* 0x0000000900057c02 */ /* 0x000fe40008000f00 */
[----:B0-----:R-:W-:-:S04]  /*0120*/  IADD3 R6, P0, PT, R1, UR4, RZ ;  /* 0x0000000401067c10 */ /* 0x001fc8000ff1e0ff */
[----:B--2---:R-:W-:Y:S01]  /*0130*/  IADD3.X R7, PT, PT, RZ, UR6, RZ, P0, !PT ;  /* 0x00000006ff077c10 */ /* 0x004fe200087fe4ff */
[----:B-1-3--:R4:W-:Y:S08]  /*0140*/  STL [R1+0x8], R2 ;  /* 0x0000080201007387 */ /* 0x00a9f00000100800 */
[----:B------:R-:W-:-:S07]  /*0150*/  LEPC R20, `(.L_x_2) ;  /* 0x000000001014794e */ /* 0x000fce0000000000 */
[----:B----4-:R-:W-:Y:S05]  /*0160*/  CALL.ABS.NOINC R8 ;  /* 0x0000000008007343 */ /* 0x010fea0003c00000 */
.L_x_2:
[----:B------:R-:W-:Y:S05]  /*0170*/  EXIT ;  /* 0x000000000000794d */ /* 0x000fea0003800000 */
.L_x_3:
        /* <DEDUP_REMOVED lines=16> */
.L_x_5:


//--------------------- .nv.global.init           --------------------------
	.section	.nv.global.init,"aw",@progbits
.nv.global.init:
	.type		$str,@object
	.size		$str,(.L_0 - $str)
$str:
        /*0000*/ 	.byte	0x74, 0x69, 0x64, 0x20, 0x3a, 0x20, 0x25, 0x64, 0x20, 0x2c, 0x20, 0x67, 0x69, 0x64, 0x20, 0x3a
        /*0010*/ 	.byte	0x20, 0x25, 0x64, 0x2c, 0x20, 0x76, 0x61, 0x6c, 0x75, 0x65, 0x20, 0x3a, 0x20, 0x25, 0x64, 0x20
        /*0020*/ 	.byte	0x0a, 0x00
.L_0:


//--------------------- .nv.shared.reserved.0     --------------------------
	.section	.nv.shared.reserved.0,"aw",@nobits
	.weak		__nv_reservedSMEM_offset_0_alias
	.size		__nv_reservedSMEM_offset_0_alias, 0, 64
	.other		__nv_reservedSMEM_offset_0_alias,@"STO_CUDA_RESERVED_SHARED STV_DEFAULT"
__nv_reservedSMEM_offset_0_alias:
	.zero		0
	.zero		64


//--------------------- .nv.constant0._Z13mem_trs_test2Pii --------------------------
	.section	.nv.constant0._Z13mem_trs_test2Pii,"a",@progbits
	.sectionflags	@""
	.align	4
.nv.constant0._Z13mem_trs_test2Pii:
	.zero		908


//--------------------- .nv.constant0._Z12mem_trs_testPi --------------------------
	.section	.nv.constant0._Z12mem_trs_testPi,"a",@progbits
	.sectionflags	@""
	.align	4
.nv.constant0._Z12mem_trs_testPi:
	.zero		904


//--------------------- SYMBOLS --------------------------

	.type		.nv.reservedSmem.offset0,@object
	.size		.nv.reservedSmem.offset0,0x4
	.type		vprintf,@function
